//
// Generated by NVIDIA NVVM Compiler
//
// Compiler Build ID: CL-36424714
// Cuda compilation tools, release 13.0, V13.0.88
// Based on NVVM 20.0.0
//

.version 9.0
.target sm_100
.address_size 64

	// .globl	_Z23Standard_Deviation_PartPiPfS0_

.visible .entry _Z23Standard_Deviation_PartPiPfS0_(
	.param .u64 .ptr .align 1 _Z23Standard_Deviation_PartPiPfS0__param_0,
	.param .u64 .ptr .align 1 _Z23Standard_Deviation_PartPiPfS0__param_1,
	.param .u64 .ptr .align 1 _Z23Standard_Deviation_PartPiPfS0__param_2
)
{
	.reg .pred 	%p<2>;
	.reg .b32 	%r<3>;
	.reg .b32 	%f<5>;
	.reg .b64 	%rd<10>;

	ld.param.u64 	%rd1, [_Z23Standard_Deviation_PartPiPfS0__param_0];
	ld.param.u64 	%rd2, [_Z23Standard_Deviation_PartPiPfS0__param_1];
	ld.param.u64 	%rd3, [_Z23Standard_Deviation_PartPiPfS0__param_2];
	mov.u32 	%r1, %ctaid.x;
	setp.gt.u32 	%p1, %r1, 1023;
	@%p1 bra 	$L__BB0_2;
	cvta.to.global.u64 	%rd4, %rd1;
	cvta.to.global.u64 	%rd5, %rd2;
	cvta.to.global.u64 	%rd6, %rd3;
	mul.wide.u32 	%rd7, %r1, 4;
	add.s64 	%rd8, %rd4, %rd7;
	ld.global.u32 	%r2, [%rd8];
	cvt.rn.f32.s32 	%f1, %r2;
	ld.global.f32 	%f2, [%rd5];
	sub.f32 	%f3, %f1, %f2;
	mul.f32 	%f4, %f3, %f3;
	add.s64 	%rd9, %rd6, %rd7;
	st.global.f32 	[%rd9], %f4;
$L__BB0_2:
	ret;

}


// ===== COMPILED SASS (sm_100) =====

	.target	sm_100

	.elftype	@"ET_EXEC"


//--------------------- .note.nv.tkinfo           --------------------------
	.section	.note.nv.tkinfo,"",@"SHT_NOTE"
	.sectionflags	@"SHF_NOTE_NV_TKINFO"
	.tkinfo
        /*0018*/ 	.word	0x00000002
        /*0030*/ 	.string	""
        /*0030*/ 	.string	"ptxas"
        /*0030*/ 	.string	"Cuda compilation tools, release 13.0, V13.0.88"
        /*0030*/ 	.string	"Build cuda_13.0.r13.0/compiler.36424714_0"
        /*0030*/ 	.string	"-arch sm_100 -m 64 "



//--------------------- .note.nv.cuinfo           --------------------------
	.section	.note.nv.cuinfo,"",@"SHT_NOTE"
	.sectionflags	@"SHF_NOTE_NV_CUINFO"
        /*0018*/ 	.short	0x0002
        /*001a*/ 	.short	0x0064
        /*001c*/ 	.short	0x0082
	.zero		2


//--------------------- .nv.info                  --------------------------
	.section	.nv.info,"",@"SHT_CUDA_INFO"
	.align	4


	//----- nvinfo : EIATTR_REGCOUNT
	.align		4
        /*0000*/ 	.byte	0x04, 0x2f
        /*0002*/ 	.short	(.L_1 - .L_0)
	.align		4
.L_0:
        /*0004*/ 	.word	index@(_Z23Standard_Deviation_PartPiPfS0_)
        /*0008*/ 	.word	0x0000000c


	//----- nvinfo : EIATTR_FRAME_SIZE
	.align		4
.L_1:
        /*000c*/ 	.byte	0x04, 0x11
        /*000e*/ 	.short	(.L_3 - .L_2)
	.align		4
.L_2:
        /*0010*/ 	.word	index@(_Z23Standard_Deviation_PartPiPfS0_)
        /*0014*/ 	.word	0x00000000


	//----- nvinfo : EIATTR_MIN_STACK_SIZE
	.align		4
.L_3:
        /*0018*/ 	.byte	0x04, 0x12
        /*001a*/ 	.short	(.L_5 - .L_4)
	.align		4
.L_4:
        /*001c*/ 	.word	index@(_Z23Standard_Deviation_PartPiPfS0_)
        /*0020*/ 	.word	0x00000000
.L_5:


//--------------------- .nv.compat                --------------------------
	.section	.nv.compat,"",@"SHT_CUDA_COMPAT_INFO"
	.align	4
        /*0000*/ 	.byte	0x02, 0x09, 0x00, 0x00, 0x02, 0x02, 0x01, 0x00, 0x02, 0x05, 0x05, 0x00, 0x03, 0x07, 0x01, 0x01
        /*0010*/ 	.byte	0x02, 0x03, 0x00, 0x00, 0x02, 0x06, 0x01, 0x00, 0x04, 0x0b, 0x08, 0x00, 0x09, 0x00, 0x00, 0x00
        /*0020*/ 	.byte	0x00, 0x00, 0x00, 0x00


//--------------------- .nv.info._Z23Standard_Deviation_PartPiPfS0_ --------------------------
	.section	.nv.info._Z23Standard_Deviation_PartPiPfS0_,"",@"SHT_CUDA_INFO"
	.sectionflags	@""
	.align	4


	//----- nvinfo : EIATTR_CUDA_API_VERSION
	.align		4
        /*0000*/ 	.byte	0x04, 0x37
        /*0002*/ 	.short	(.L_7 - .L_6)
.L_6:
        /*0004*/ 	.word	0x00000082


	//----- nvinfo : EIATTR_KPARAM_INFO
	.align		4
.L_7:
        /*0008*/ 	.byte	0x04, 0x17
        /*000a*/ 	.short	(.L_9 - .L_8)
.L_8:
        /*000c*/ 	.word	0x00000000
        /*0010*/ 	.short	0x0002
        /*0012*/ 	.short	0x0010
        /*0014*/ 	.byte	0x00, 0xf5, 0x21, 0x00


	//----- nvinfo : EIATTR_KPARAM_INFO
	.align		4
.L_9:
        /*0018*/ 	.byte	0x04, 0x17
        /*001a*/ 	.short	(.L_11 - .L_10)
.L_10:
        /*001c*/ 	.word	0x00000000
        /*0020*/ 	.short	0x0001
        /*0022*/ 	.short	0x0008
        /*0024*/ 	.byte	0x00, 0xf5, 0x21, 0x00


	//----- nvinfo : EIATTR_KPARAM_INFO
	.align		4
.L_11:
        /*0028*/ 	.byte	0x04, 0x17
        /*002a*/ 	.short	(.L_13 - .L_12)
.L_12:
        /*002c*/ 	.word	0x00000000
        /*0030*/ 	.short	0x0000
        /*0032*/ 	.short	0x0000
        /*0034*/ 	.byte	0x00, 0xf5, 0x21, 0x00


	//----- nvinfo : EIATTR_SPARSE_MMA_MASK
	.align		4
.L_13:
        /*0038*/ 	.byte	0x03, 0x50
        /*003a*/ 	.short	0x0000


	//----- nvinfo : EIATTR_MAXREG_COUNT
	.align		4
        /*003c*/ 	.byte	0x03, 0x1b
        /*003e*/ 	.short	0x00ff


	//----- nvinfo : EIATTR_MERCURY_ISA_VERSION
	.align		4
        /*0040*/ 	.byte	0x03, 0x5f
        /*0042*/ 	.short	0x0101


	//----- nvinfo : EIATTR_VRC_CTA_INIT_COUNT
	.align		4
        /*0044*/ 	.byte	0x02, 0x4a
	.zero		1
	.zero		1


	//----- nvinfo : EIATTR_EXIT_INSTR_OFFSETS
	.align		4
        /*0048*/ 	.byte	0x04, 0x1c
        /*004a*/ 	.short	(.L_15 - .L_14)


	//   ....[0]....
.L_14:
        /*004c*/ 	.word	0x00000030


	//   ....[1]....
        /*0050*/ 	.word	0x00000100


	//----- nvinfo : EIATTR_CBANK_PARAM_SIZE
	.align		4
.L_15:
        /*0054*/ 	.byte	0x03, 0x19
        /*0056*/ 	.short	0x0018


	//----- nvinfo : EIATTR_PARAM_CBANK
	.align		4
        /*0058*/ 	.byte	0x04, 0x0a
        /*005a*/ 	.short	(.L_17 - .L_16)
	.align		4
.L_16:
        /*005c*/ 	.word	index@(.nv.constant0._Z23Standard_Deviation_PartPiPfS0_)
        /*0060*/ 	.short	0x0380
        /*0062*/ 	.short	0x0018


	//----- nvinfo : EIATTR_SW_WAR
	.align		4
.L_17:
        /*0064*/ 	.byte	0x04, 0x36
        /*0066*/ 	.short	(.L_19 - .L_18)
.L_18:
        /*0068*/ 	.word	0x00000008
.L_19:


//--------------------- .nv.callgraph             --------------------------
	.section	.nv.callgraph,"",@"SHT_CUDA_CALLGRAPH"
	.align	4
	.sectionentsize	8
	.align		4
        /*0000*/ 	.word	0x00000000
	.align		4
        /*0004*/ 	.word	0xffffffff
	.align		4
        /*0008*/ 	.word	0x00000000
	.align		4
        /*000c*/ 	.word	0xfffffffe
	.align		4
        /*0010*/ 	.word	0x00000000
	.align		4
        /*0014*/ 	.word	0xfffffffd
	.align		4
        /*0018*/ 	.word	0x00000000
	.align		4
        /*001c*/ 	.word	0xfffffffc


//--------------------- .text._Z23Standard_Deviation_PartPiPfS0_ --------------------------
	.section	.text._Z23Standard_Deviation_PartPiPfS0_,"ax",@progbits
	.align	128
        .global         _Z23Standard_Deviation_PartPiPfS0_
        .type           _Z23Standard_Deviation_PartPiPfS0_,@function
        .size           _Z23Standard_Deviation_PartPiPfS0_,(.L_x_1 - _Z23Standard_Deviation_PartPiPfS0_)
        .other          _Z23Standard_Deviation_PartPiPfS0_,@"STO_CUDA_ENTRY STV_DEFAULT"
_Z23Standard_Deviation_PartPiPfS0_:
.text._Z23Standard_Deviation_PartPiPfS0_:
[----:B------:R-:W-:Y:S01]  /*0000*/  LDC R1, c[0x0][0x37c] ;  /* 0x0000df00ff017b82 */ /* 0x000fe20000000800 */
[----:B------:R-:W0:Y:S02]  /*0010*/  S2R R9, SR_CTAID.X ;  /* 0x0000000000097919 */ /* 0x000e240000002500 */
[----:B0-----:R-:W-:-:S13]  /*0020*/  ISETP.GT.U32.AND P0, PT, R9, 0x3ff, PT ;  /* 0x000003ff0900780c */ /* 0x001fda0003f04070 */
[----:B------:R-:W-:Y:S05]  /*0030*/  @P0 EXIT ;  /* 0x000000000000094d */ /* 0x000fea0003800000 */
[----:B------:R-:W0:Y:S01]  /*0040*/  LDC.64 R2, c[0x0][0x380] ;  /* 0x0000e000ff027b82 */ /* 0x000e220000000a00 */
[----:B------:R-:W1:Y:S07]  /*0050*/  LDCU.64 UR4, c[0x0][0x358] ;  /* 0x00006b00ff0477ac */ /* 0x000e6e0008000a00 */
[----:B------:R-:W2:Y:S08]  /*0060*/  LDC.64 R4, c[0x0][0x388] ;  /* 0x0000e200ff047b82 */ /* 0x000eb00000000a00 */
[----:B------:R-:W3:Y:S01]  /*0070*/  LDC.64 R6, c[0x0][0x390] ;  /* 0x0000e400ff067b82 */ /* 0x000ee20000000a00 */
[----:B0-----:R-:W-:-:S06]  /*0080*/  IMAD.WIDE.U32 R2, R9, 0x4, R2 ;  /* 0x0000000409027825 */ /* 0x001fcc00078e0002 */
[----:B-1----:R-:W4:Y:S04]  /*0090*/  LDG.E R2, desc[UR4][R2.64] ;  /* 0x0000000402027981 */ /* 0x002f28000c1e1900 */
[----:B--2---:R-:W2:Y:S01]  /*00a0*/  LDG.E R5, desc[UR4][R4.64] ;  /* 0x0000000404057981 */ /* 0x004ea2000c1e1900 */
[----:B---3--:R-:W-:Y:S01]  /*00b0*/  IMAD.WIDE.U32 R6, R9, 0x4, R6 ;  /* 0x0000000409067825 */ /* 0x008fe200078e0006 */
[----:B----4-:R-:W-:-:S05]  /*00c0*/  I2FP.F32.S32 R0, R2 ;  /* 0x0000000200007245 */ /* 0x010fca0000201400 */
[----:B--2---:R-:W-:-:S04]  /*00d0*/  FADD R0, R0, -R5 ;  /* 0x8000000500007221 */ /* 0x004fc80000000000 */
[----:B------:R-:W-:-:S05]  /*00e0*/  FMUL R9, R0, R0 ;  /* 0x0000000000097220 */ /* 0x000fca0000400000 */
[----:B------:R-:W-:Y:S01]  /*00f0*/  STG.E desc[UR4][R6.64], R9 ;  /* 0x0000000906007986 */ /* 0x000fe2000c101904 */
[----:B------:R-:W-:Y:S05]  /*0100*/  EXIT ;  /* 0x000000000000794d */ /* 0x000fea0003800000 */
.L_x_0:
[----:B------:R-:W-:-:S00]  /*0110*/  BRA `(.L_x_0) ;  /* 0xfffffffc00fc7947 */ /* 0x000fc0000383ffff */
[----:B------:R-:W-:-:S00]  /*0120*/  NOP ;  /* 0x0000000000007918 */ /* 0x000fc00000000000 */
        /* <DEDUP_REMOVED lines=13> */
.L_x_1:


//--------------------- .nv.shared.reserved.0     --------------------------
	.section	.nv.shared.reserved.0,"aw",@nobits
	.weak		__nv_reservedSMEM_offset_0_alias
	.size		__nv_reservedSMEM_offset_0_alias, 0, 64
	.other		__nv_reservedSMEM_offset_0_alias,@"STO_CUDA_RESERVED_SHARED STV_DEFAULT"
__nv_reservedSMEM_offset_0_alias:
	.zero		0
	.zero		64


//--------------------- .nv.constant0._Z23Standard_Deviation_PartPiPfS0_ --------------------------
	.section	.nv.constant0._Z23Standard_Deviation_PartPiPfS0_,"a",@progbits
	.sectionflags	@""
	.align	4
.nv.constant0._Z23Standard_Deviation_PartPiPfS0_:
	.zero		920


//--------------------- SYMBOLS --------------------------

	.type		.nv.reservedSmem.offset0,@object
	.size		.nv.reservedSmem.offset0,0x4
